//
// Generated by NVIDIA NVVM Compiler
//
// Compiler Build ID: CL-36424714
// Cuda compilation tools, release 13.0, V13.0.88
// Based on NVVM 20.0.0
//

.version 9.0
.target sm_100
.address_size 64

	// .globl	_Z11copy_kerneliPfiiS_ii

.visible .entry _Z11copy_kerneliPfiiS_ii(
	.param .u32 _Z11copy_kerneliPfiiS_ii_param_0,
	.param .u64 .ptr .align 1 _Z11copy_kerneliPfiiS_ii_param_1,
	.param .u32 _Z11copy_kerneliPfiiS_ii_param_2,
	.param .u32 _Z11copy_kerneliPfiiS_ii_param_3,
	.param .u64 .ptr .align 1 _Z11copy_kerneliPfiiS_ii_param_4,
	.param .u32 _Z11copy_kerneliPfiiS_ii_param_5,
	.param .u32 _Z11copy_kerneliPfiiS_ii_param_6
)
{
	.reg .pred 	%p<2>;
	.reg .b32 	%r<15>;
	.reg .b32 	%f<2>;
	.reg .b64 	%rd<9>;

	ld.param.u32 	%r6, [_Z11copy_kerneliPfiiS_ii_param_0];
	ld.param.u64 	%rd1, [_Z11copy_kerneliPfiiS_ii_param_1];
	ld.param.u32 	%r2, [_Z11copy_kerneliPfiiS_ii_param_2];
	ld.param.u32 	%r3, [_Z11copy_kerneliPfiiS_ii_param_3];
	ld.param.u64 	%rd2, [_Z11copy_kerneliPfiiS_ii_param_4];
	ld.param.u32 	%r4, [_Z11copy_kerneliPfiiS_ii_param_5];
	ld.param.u32 	%r5, [_Z11copy_kerneliPfiiS_ii_param_6];
	mov.u32 	%r7, %ctaid.x;
	mov.u32 	%r8, %ctaid.y;
	mov.u32 	%r9, %nctaid.x;
	mad.lo.s32 	%r10, %r8, %r9, %r7;
	mov.u32 	%r11, %ntid.x;
	mov.u32 	%r12, %tid.x;
	mad.lo.s32 	%r1, %r10, %r11, %r12;
	setp.ge.s32 	%p1, %r1, %r6;
	@%p1 bra 	$L__BB0_2;
	cvta.to.global.u64 	%rd3, %rd1;
	cvta.to.global.u64 	%rd4, %rd2;
	mad.lo.s32 	%r13, %r3, %r1, %r2;
	mul.wide.s32 	%rd5, %r13, 4;
	add.s64 	%rd6, %rd3, %rd5;
	ld.global.f32 	%f1, [%rd6];
	mad.lo.s32 	%r14, %r5, %r1, %r4;
	mul.wide.s32 	%rd7, %r14, 4;
	add.s64 	%rd8, %rd4, %rd7;
	st.global.f32 	[%rd8], %f1;
$L__BB0_2:
	ret;

}


// ===== COMPILED SASS (sm_100) =====

	.target	sm_100

	.elftype	@"ET_EXEC"


//--------------------- .note.nv.tkinfo           --------------------------
	.section	.note.nv.tkinfo,"",@"SHT_NOTE"
	.sectionflags	@"SHF_NOTE_NV_TKINFO"
	.tkinfo
        /*0018*/ 	.word	0x00000002
        /*0030*/ 	.string	""
        /*0030*/ 	.string	"ptxas"
        /*0030*/ 	.string	"Cuda compilation tools, release 13.0, V13.0.88"
        /*0030*/ 	.string	"Build cuda_13.0.r13.0/compiler.36424714_0"
        /*0030*/ 	.string	"-arch sm_100 -m 64 "



//--------------------- .note.nv.cuinfo           --------------------------
	.section	.note.nv.cuinfo,"",@"SHT_NOTE"
	.sectionflags	@"SHF_NOTE_NV_CUINFO"
        /*0018*/ 	.short	0x0002
        /*001a*/ 	.short	0x0064
        /*001c*/ 	.short	0x0082
	.zero		2


//--------------------- .nv.info                  --------------------------
	.section	.nv.info,"",@"SHT_CUDA_INFO"
	.align	4


	//----- nvinfo : EIATTR_REGCOUNT
	.align		4
        /*0000*/ 	.byte	0x04, 0x2f
        /*0002*/ 	.short	(.L_1 - .L_0)
	.align		4
.L_0:
        /*0004*/ 	.word	index@(_Z11copy_kerneliPfiiS_ii)
        /*0008*/ 	.word	0x0000000a


	//----- nvinfo : EIATTR_FRAME_SIZE
	.align		4
.L_1:
        /*000c*/ 	.byte	0x04, 0x11
        /*000e*/ 	.short	(.L_3 - .L_2)
	.align		4
.L_2:
        /*0010*/ 	.word	index@(_Z11copy_kerneliPfiiS_ii)
        /*0014*/ 	.word	0x00000000


	//----- nvinfo : EIATTR_MIN_STACK_SIZE
	.align		4
.L_3:
        /*0018*/ 	.byte	0x04, 0x12
        /*001a*/ 	.short	(.L_5 - .L_4)
	.align		4
.L_4:
        /*001c*/ 	.word	index@(_Z11copy_kerneliPfiiS_ii)
        /*0020*/ 	.word	0x00000000
.L_5:


//--------------------- .nv.compat                --------------------------
	.section	.nv.compat,"",@"SHT_CUDA_COMPAT_INFO"
	.align	4
        /*0000*/ 	.byte	0x02, 0x09, 0x00, 0x00, 0x02, 0x02, 0x01, 0x00, 0x02, 0x05, 0x05, 0x00, 0x03, 0x07, 0x01, 0x01
        /*0010*/ 	.byte	0x02, 0x03, 0x00, 0x00, 0x02, 0x06, 0x01, 0x00, 0x04, 0x0b, 0x08, 0x00, 0x09, 0x00, 0x00, 0x00
        /*0020*/ 	.byte	0x00, 0x00, 0x00, 0x00


//--------------------- .nv.info._Z11copy_kerneliPfiiS_ii --------------------------
	.section	.nv.info._Z11copy_kerneliPfiiS_ii,"",@"SHT_CUDA_INFO"
	.sectionflags	@""
	.align	4


	//----- nvinfo : EIATTR_CUDA_API_VERSION
	.align		4
        /*0000*/ 	.byte	0x04, 0x37
        /*0002*/ 	.short	(.L_7 - .L_6)
.L_6:
        /*0004*/ 	.word	0x00000082


	//----- nvinfo : EIATTR_KPARAM_INFO
	.align		4
.L_7:
        /*0008*/ 	.byte	0x04, 0x17
        /*000a*/ 	.short	(.L_9 - .L_8)
.L_8:
        /*000c*/ 	.word	0x00000000
        /*0010*/ 	.short	0x0006
        /*0012*/ 	.short	0x0024
        /*0014*/ 	.byte	0x00, 0xf0, 0x11, 0x00


	//----- nvinfo : EIATTR_KPARAM_INFO
	.align		4
.L_9:
        /*0018*/ 	.byte	0x04, 0x17
        /*001a*/ 	.short	(.L_11 - .L_10)
.L_10:
        /*001c*/ 	.word	0x00000000
        /*0020*/ 	.short	0x0005
        /*0022*/ 	.short	0x0020
        /*0024*/ 	.byte	0x00, 0xf0, 0x11, 0x00


	//----- nvinfo : EIATTR_KPARAM_INFO
	.align		4
.L_11:
        /*0028*/ 	.byte	0x04, 0x17
        /*002a*/ 	.short	(.L_13 - .L_12)
.L_12:
        /*002c*/ 	.word	0x00000000
        /*0030*/ 	.short	0x0004
        /*0032*/ 	.short	0x0018
        /*0034*/ 	.byte	0x00, 0xf5, 0x21, 0x00


	//----- nvinfo : EIATTR_KPARAM_INFO
	.align		4
.L_13:
        /*0038*/ 	.byte	0x04, 0x17
        /*003a*/ 	.short	(.L_15 - .L_14)
.L_14:
        /*003c*/ 	.word	0x00000000
        /*0040*/ 	.short	0x0003
        /*0042*/ 	.short	0x0014
        /*0044*/ 	.byte	0x00, 0xf0, 0x11, 0x00


	//----- nvinfo : EIATTR_KPARAM_INFO
	.align		4
.L_15:
        /*0048*/ 	.byte	0x04, 0x17
        /*004a*/ 	.short	(.L_17 - .L_16)
.L_16:
        /*004c*/ 	.word	0x00000000
        /*0050*/ 	.short	0x0002
        /*0052*/ 	.short	0x0010
        /*0054*/ 	.byte	0x00, 0xf0, 0x11, 0x00


	//----- nvinfo : EIATTR_KPARAM_INFO
	.align		4
.L_17:
        /*0058*/ 	.byte	0x04, 0x17
        /*005a*/ 	.short	(.L_19 - .L_18)
.L_18:
        /*005c*/ 	.word	0x00000000
        /*0060*/ 	.short	0x0001
        /*0062*/ 	.short	0x0008
        /*0064*/ 	.byte	0x00, 0xf5, 0x21, 0x00


	//----- nvinfo : EIATTR_KPARAM_INFO
	.align		4
.L_19:
        /*0068*/ 	.byte	0x04, 0x17
        /*006a*/ 	.short	(.L_21 - .L_20)
.L_20:
        /*006c*/ 	.word	0x00000000
        /*0070*/ 	.short	0x0000
        /*0072*/ 	.short	0x0000
        /*0074*/ 	.byte	0x00, 0xf0, 0x11, 0x00


	//----- nvinfo : EIATTR_SPARSE_MMA_MASK
	.align		4
.L_21:
        /*0078*/ 	.byte	0x03, 0x50
        /*007a*/ 	.short	0x0000


	//----- nvinfo : EIATTR_MAXREG_COUNT
	.align		4
        /*007c*/ 	.byte	0x03, 0x1b
        /*007e*/ 	.short	0x00ff


	//----- nvinfo : EIATTR_MERCURY_ISA_VERSION
	.align		4
        /*0080*/ 	.byte	0x03, 0x5f
        /*0082*/ 	.short	0x0101


	//----- nvinfo : EIATTR_VRC_CTA_INIT_COUNT
	.align		4
        /*0084*/ 	.byte	0x02, 0x4a
	.zero		1
	.zero		1


	//----- nvinfo : EIATTR_EXIT_INSTR_OFFSETS
	.align		4
        /*0088*/ 	.byte	0x04, 0x1c
        /*008a*/ 	.short	(.L_23 - .L_22)


	//   ....[0]....
.L_22:
        /*008c*/ 	.word	0x000000a0


	//   ....[1]....
        /*0090*/ 	.word	0x00000160


	//----- nvinfo : EIATTR_CBANK_PARAM_SIZE
	.align		4
.L_23:
        /*0094*/ 	.byte	0x03, 0x19
        /*0096*/ 	.short	0x0028


	//----- nvinfo : EIATTR_PARAM_CBANK
	.align		4
        /*0098*/ 	.byte	0x04, 0x0a
        /*009a*/ 	.short	(.L_25 - .L_24)
	.align		4
.L_24:
        /*009c*/ 	.word	index@(.nv.constant0._Z11copy_kerneliPfiiS_ii)
        /*00a0*/ 	.short	0x0380
        /*00a2*/ 	.short	0x0028


	//----- nvinfo : EIATTR_SW_WAR
	.align		4
.L_25:
        /*00a4*/ 	.byte	0x04, 0x36
        /*00a6*/ 	.short	(.L_27 - .L_26)
.L_26:
        /*00a8*/ 	.word	0x00000008
.L_27:


//--------------------- .nv.callgraph             --------------------------
	.section	.nv.callgraph,"",@"SHT_CUDA_CALLGRAPH"
	.align	4
	.sectionentsize	8
	.align		4
        /*0000*/ 	.word	0x00000000
	.align		4
        /*0004*/ 	.word	0xffffffff
	.align		4
        /*0008*/ 	.word	0x00000000
	.align		4
        /*000c*/ 	.word	0xfffffffe
	.align		4
        /*0010*/ 	.word	0x00000000
	.align		4
        /*0014*/ 	.word	0xfffffffd
	.align		4
        /*0018*/ 	.word	0x00000000
	.align		4
        /*001c*/ 	.word	0xfffffffc


//--------------------- .text._Z11copy_kerneliPfiiS_ii --------------------------
	.section	.text._Z11copy_kerneliPfiiS_ii,"ax",@progbits
	.align	128
        .global         _Z11copy_kerneliPfiiS_ii
        .type           _Z11copy_kerneliPfiiS_ii,@function
        .size           _Z11copy_kerneliPfiiS_ii,(.L_x_1 - _Z11copy_kerneliPfiiS_ii)
        .other          _Z11copy_kerneliPfiiS_ii,@"STO_CUDA_ENTRY STV_DEFAULT"
_Z11copy_kerneliPfiiS_ii:
.text._Z11copy_kerneliPfiiS_ii:
[----:B------:R-:W-:Y:S01]  /*0000*/  LDC R1, c[0x0][0x37c] ;  /* 0x0000df00ff017b82 */ /* 0x000fe20000000800 */
[----:B------:R-:W0:Y:S07]  /*0010*/  S2R R3, SR_TID.X ;  /* 0x0000000000037919 */ /* 0x000e2e0000002100 */
[----:B------:R-:W-:Y:S01]  /*0020*/  S2UR UR4, SR_CTAID.X ;  /* 0x00000000000479c3 */ /* 0x000fe20000002500 */
[----:B------:R-:W1:Y:S01]  /*0030*/  LDCU UR6, c[0x0][0x370] ;  /* 0x00006e00ff0677ac */ /* 0x000e620008000800 */
[----:B------:R-:W2:Y:S06]  /*0040*/  LDCU UR7, c[0x0][0x380] ;  /* 0x00007000ff0777ac */ /* 0x000eac0008000800 */
[----:B------:R-:W1:Y:S08]  /*0050*/  S2UR UR5, SR_CTAID.Y ;  /* 0x00000000000579c3 */ /* 0x000e700000002600 */
[----:B------:R-:W0:Y:S01]  /*0060*/  LDC R0, c[0x0][0x360] ;  /* 0x0000d800ff007b82 */ /* 0x000e220000000800 */
[----:B-1----:R-:W-:-:S06]  /*0070*/  UIMAD UR4, UR5, UR6, UR4 ;  /* 0x00000006050472a4 */ /* 0x002fcc000f8e0204 */
[----:B0-----:R-:W-:-:S05]  /*0080*/  IMAD R0, R0, UR4, R3 ;  /* 0x0000000400007c24 */ /* 0x001fca000f8e0203 */
[----:B--2---:R-:W-:-:S13]  /*0090*/  ISETP.GE.AND P0, PT, R0, UR7, PT ;  /* 0x0000000700007c0c */ /* 0x004fda000bf06270 */
[----:B------:R-:W-:Y:S05]  /*00a0*/  @P0 EXIT ;  /* 0x000000000000094d */ /* 0x000fea0003800000 */
[----:B------:R-:W0:Y:S01]  /*00b0*/  LDC.64 R4, c[0x0][0x390] ;  /* 0x0000e400ff047b82 */ /* 0x000e220000000a00 */
[----:B------:R-:W1:Y:S07]  /*00c0*/  LDCU.64 UR4, c[0x0][0x358] ;  /* 0x00006b00ff0477ac */ /* 0x000e6e0008000a00 */
[----:B------:R-:W2:Y:S08]  /*00d0*/  LDC.64 R2, c[0x0][0x388] ;  /* 0x0000e200ff027b82 */ /* 0x000eb00000000a00 */
[----:B------:R-:W3:Y:S01]  /*00e0*/  LDC.64 R6, c[0x0][0x3a0] ;  /* 0x0000e800ff067b82 */ /* 0x000ee20000000a00 */
[----:B0-----:R-:W-:-:S04]  /*00f0*/  IMAD R5, R0, R5, R4 ;  /* 0x0000000500057224 */ /* 0x001fc800078e0204 */
[----:B--2---:R-:W-:-:S03]  /*0100*/  IMAD.WIDE R2, R5, 0x4, R2 ;  /* 0x0000000405027825 */ /* 0x004fc600078e0202 */
[----:B------:R-:W0:Y:S03]  /*0110*/  LDC.64 R4, c[0x0][0x398] ;  /* 0x0000e600ff047b82 */ /* 0x000e260000000a00 */
[----:B-1----:R-:W2:Y:S01]  /*0120*/  LDG.E R3, desc[UR4][R2.64] ;  /* 0x0000000402037981 */ /* 0x002ea2000c1e1900 */
[----:B---3--:R-:W-:-:S04]  /*0130*/  IMAD R7, R0, R7, R6 ;  /* 0x0000000700077224 */ /* 0x008fc800078e0206 */
[----:B0-----:R-:W-:-:S05]  /*0140*/  IMAD.WIDE R4, R7, 0x4, R4 ;  /* 0x0000000407047825 */ /* 0x001fca00078e0204 */
[----:B--2---:R-:W-:Y:S01]  /*0150*/  STG.E desc[UR4][R4.64], R3 ;  /* 0x0000000304007986 */ /* 0x004fe2000c101904 */
[----:B------:R-:W-:Y:S05]  /*0160*/  EXIT ;  /* 0x000000000000794d */ /* 0x000fea0003800000 */
.L_x_0:
[----:B------:R-:W-:-:S00]  /*0170*/  BRA `(.L_x_0) ;  /* 0xfffffffc00fc7947 */ /* 0x000fc0000383ffff */
[----:B------:R-:W-:-:S00]  /*0180*/  NOP ;  /* 0x0000000000007918 */ /* 0x000fc00000000000 */
[----:B------:R-:W-:-:S00]  /*0190*/  NOP ;  /* 0x0000000000007918 */ /* 0x000fc00000000000 */
[----:B------:R-:W-:-:S00]  /*01a0*/  NOP ;  /* 0x0000000000007918 */ /* 0x000fc00000000000 */
[----:B------:R-:W-:-:S00]  /*01b0*/  NOP ;  /* 0x0000000000007918 */ /* 0x000fc00000000000 */
[----:B------:R-:W-:-:S00]  /*01c0*/  NOP ;  /* 0x0000000000007918 */ /* 0x000fc00000000000 */
[----:B------:R-:W-:-:S00]  /*01d0*/  NOP ;  /* 0x0000000000007918 */ /* 0x000fc00000000000 */
[----:B------:R-:W-:-:S00]  /*01e0*/  NOP ;  /* 0x0000000000007918 */ /* 0x000fc00000000000 */
[----:B------:R-:W-:-:S00]  /*01f0*/  NOP ;  /* 0x0000000000007918 */ /* 0x000fc00000000000 */
.L_x_1:


//--------------------- .nv.shared.reserved.0     --------------------------
	.section	.nv.shared.reserved.0,"aw",@nobits
	.weak		__nv_reservedSMEM_offset_0_alias
	.size		__nv_reservedSMEM_offset_0_alias, 0, 64
	.other		__nv_reservedSMEM_offset_0_alias,@"STO_CUDA_RESERVED_SHARED STV_DEFAULT"
__nv_reservedSMEM_offset_0_alias:
	.zero		0
	.zero		64


//--------------------- .nv.constant0._Z11copy_kerneliPfiiS_ii --------------------------
	.section	.nv.constant0._Z11copy_kerneliPfiiS_ii,"a",@progbits
	.sectionflags	@""
	.align	4
.nv.constant0._Z11copy_kerneliPfiiS_ii:
	.zero		936


//--------------------- SYMBOLS --------------------------

	.type		.nv.reservedSmem.offset0,@object
	.size		.nv.reservedSmem.offset0,0x4
